//
// Generated by NVIDIA NVVM Compiler
//
// Compiler Build ID: CL-36424714
// Cuda compilation tools, release 13.0, V13.0.88
// Based on NVVM 20.0.0
//

.version 9.0
.target sm_100
.address_size 64

	// .globl	_Z11calc_momentPiS_i

.visible .entry _Z11calc_momentPiS_i(
	.param .u64 .ptr .align 1 _Z11calc_momentPiS_i_param_0,
	.param .u64 .ptr .align 1 _Z11calc_momentPiS_i_param_1,
	.param .u32 _Z11calc_momentPiS_i_param_2
)
{


	ret;

}


// ===== COMPILED SASS (sm_100) =====

	.target	sm_100

	.elftype	@"ET_EXEC"


//--------------------- .note.nv.tkinfo           --------------------------
	.section	.note.nv.tkinfo,"",@"SHT_NOTE"
	.sectionflags	@"SHF_NOTE_NV_TKINFO"
	.tkinfo
        /*0018*/ 	.word	0x00000002
        /*0030*/ 	.string	""
        /*0030*/ 	.string	"ptxas"
        /*0030*/ 	.string	"Cuda compilation tools, release 13.0, V13.0.88"
        /*0030*/ 	.string	"Build cuda_13.0.r13.0/compiler.36424714_0"
        /*0030*/ 	.string	"-arch sm_100 -m 64 "



//--------------------- .note.nv.cuinfo           --------------------------
	.section	.note.nv.cuinfo,"",@"SHT_NOTE"
	.sectionflags	@"SHF_NOTE_NV_CUINFO"
        /*0018*/ 	.short	0x0002
        /*001a*/ 	.short	0x0064
        /*001c*/ 	.short	0x0082
	.zero		2


//--------------------- .nv.info                  --------------------------
	.section	.nv.info,"",@"SHT_CUDA_INFO"
	.align	4


	//----- nvinfo : EIATTR_REGCOUNT
	.align		4
        /*0000*/ 	.byte	0x04, 0x2f
        /*0002*/ 	.short	(.L_1 - .L_0)
	.align		4
.L_0:
        /*0004*/ 	.word	index@(_Z11calc_momentPiS_i)
        /*0008*/ 	.word	0x00000004


	//----- nvinfo : EIATTR_FRAME_SIZE
	.align		4
.L_1:
        /*000c*/ 	.byte	0x04, 0x11
        /*000e*/ 	.short	(.L_3 - .L_2)
	.align		4
.L_2:
        /*0010*/ 	.word	index@(_Z11calc_momentPiS_i)
        /*0014*/ 	.word	0x00000000


	//----- nvinfo : EIATTR_MIN_STACK_SIZE
	.align		4
.L_3:
        /*0018*/ 	.byte	0x04, 0x12
        /*001a*/ 	.short	(.L_5 - .L_4)
	.align		4
.L_4:
        /*001c*/ 	.word	index@(_Z11calc_momentPiS_i)
        /*0020*/ 	.word	0x00000000
.L_5:


//--------------------- .nv.compat                --------------------------
	.section	.nv.compat,"",@"SHT_CUDA_COMPAT_INFO"
	.align	4
        /*0000*/ 	.byte	0x02, 0x09, 0x00, 0x00, 0x02, 0x02, 0x01, 0x00, 0x02, 0x05, 0x05, 0x00, 0x03, 0x07, 0x01, 0x01
        /*0010*/ 	.byte	0x02, 0x03, 0x00, 0x00, 0x02, 0x06, 0x01, 0x00, 0x04, 0x0b, 0x08, 0x00, 0x09, 0x00, 0x00, 0x00
        /*0020*/ 	.byte	0x00, 0x00, 0x00, 0x00


//--------------------- .nv.info._Z11calc_momentPiS_i --------------------------
	.section	.nv.info._Z11calc_momentPiS_i,"",@"SHT_CUDA_INFO"
	.sectionflags	@""
	.align	4


	//----- nvinfo : EIATTR_CUDA_API_VERSION
	.align		4
        /*0000*/ 	.byte	0x04, 0x37
        /*0002*/ 	.short	(.L_7 - .L_6)
.L_6:
        /*0004*/ 	.word	0x00000082


	//----- nvinfo : EIATTR_KPARAM_INFO
	.align		4
.L_7:
        /*0008*/ 	.byte	0x04, 0x17
        /*000a*/ 	.short	(.L_9 - .L_8)
.L_8:
        /*000c*/ 	.word	0x00000000
        /*0010*/ 	.short	0x0002
        /*0012*/ 	.short	0x0010
        /*0014*/ 	.byte	0x00, 0xf0, 0x11, 0x00


	//----- nvinfo : EIATTR_KPARAM_INFO
	.align		4
.L_9:
        /*0018*/ 	.byte	0x04, 0x17
        /*001a*/ 	.short	(.L_11 - .L_10)
.L_10:
        /*001c*/ 	.word	0x00000000
        /*0020*/ 	.short	0x0001
        /*0022*/ 	.short	0x0008
        /*0024*/ 	.byte	0x00, 0xf5, 0x21, 0x00


	//----- nvinfo : EIATTR_KPARAM_INFO
	.align		4
.L_11:
        /*0028*/ 	.byte	0x04, 0x17
        /*002a*/ 	.short	(.L_13 - .L_12)
.L_12:
        /*002c*/ 	.word	0x00000000
        /*0030*/ 	.short	0x0000
        /*0032*/ 	.short	0x0000
        /*0034*/ 	.byte	0x00, 0xf5, 0x21, 0x00


	//----- nvinfo : EIATTR_SPARSE_MMA_MASK
	.align		4
.L_13:
        /*0038*/ 	.byte	0x03, 0x50
        /*003a*/ 	.short	0x0000


	//----- nvinfo : EIATTR_MAXREG_COUNT
	.align		4
        /*003c*/ 	.byte	0x03, 0x1b
        /*003e*/ 	.short	0x00ff


	//----- nvinfo : EIATTR_MERCURY_ISA_VERSION
	.align		4
        /*0040*/ 	.byte	0x03, 0x5f
        /*0042*/ 	.short	0x0101


	//----- nvinfo : EIATTR_VRC_CTA_INIT_COUNT
	.align		4
        /*0044*/ 	.byte	0x02, 0x4a
	.zero		1
	.zero		1


	//----- nvinfo : EIATTR_EXIT_INSTR_OFFSETS
	.align		4
        /*0048*/ 	.byte	0x04, 0x1c
        /*004a*/ 	.short	(.L_15 - .L_14)


	//   ....[0]....
.L_14:
        /*004c*/ 	.word	0x00000010


	//----- nvinfo : EIATTR_CBANK_PARAM_SIZE
	.align		4
.L_15:
        /*0050*/ 	.byte	0x03, 0x19
        /*0052*/ 	.short	0x0014


	//----- nvinfo : EIATTR_PARAM_CBANK
	.align		4
        /*0054*/ 	.byte	0x04, 0x0a
        /*0056*/ 	.short	(.L_17 - .L_16)
	.align		4
.L_16:
        /*0058*/ 	.word	index@(.nv.constant0._Z11calc_momentPiS_i)
        /*005c*/ 	.short	0x0380
        /*005e*/ 	.short	0x0014


	//----- nvinfo : EIATTR_SW_WAR
	.align		4
.L_17:
        /*0060*/ 	.byte	0x04, 0x36
        /*0062*/ 	.short	(.L_19 - .L_18)
.L_18:
        /*0064*/ 	.word	0x00000008
.L_19:


//--------------------- .nv.callgraph             --------------------------
	.section	.nv.callgraph,"",@"SHT_CUDA_CALLGRAPH"
	.align	4
	.sectionentsize	8
	.align		4
        /*0000*/ 	.word	0x00000000
	.align		4
        /*0004*/ 	.word	0xffffffff
	.align		4
        /*0008*/ 	.word	0x00000000
	.align		4
        /*000c*/ 	.word	0xfffffffe
	.align		4
        /*0010*/ 	.word	0x00000000
	.align		4
        /*0014*/ 	.word	0xfffffffd
	.align		4
        /*0018*/ 	.word	0x00000000
	.align		4
        /*001c*/ 	.word	0xfffffffc


//--------------------- .text._Z11calc_momentPiS_i --------------------------
	.section	.text._Z11calc_momentPiS_i,"ax",@progbits
	.align	128
        .global         _Z11calc_momentPiS_i
        .type           _Z11calc_momentPiS_i,@function
        .size           _Z11calc_momentPiS_i,(.L_x_1 - _Z11calc_momentPiS_i)
        .other          _Z11calc_momentPiS_i,@"STO_CUDA_ENTRY STV_DEFAULT"
_Z11calc_momentPiS_i:
.text._Z11calc_momentPiS_i:
[----:B------:R-:W-:Y:S01]  /*0000*/  LDC R1, c[0x0][0x37c] ;  /* 0x0000df00ff017b82 */ /* 0x000fe20000000800 */
[----:B------:R-:W-:Y:S05]  /*0010*/  EXIT ;  /* 0x000000000000794d */ /* 0x000fea0003800000 */
.L_x_0:
[----:B------:R-:W-:-:S00]  /*0020*/  BRA `(.L_x_0) ;  /* 0xfffffffc00fc7947 */ /* 0x000fc0000383ffff */
[----:B------:R-:W-:-:S00]  /*0030*/  NOP ;  /* 0x0000000000007918 */ /* 0x000fc00000000000 */
        /* <DEDUP_REMOVED lines=12> */
.L_x_1:


//--------------------- .nv.shared.reserved.0     --------------------------
	.section	.nv.shared.reserved.0,"aw",@nobits
	.weak		__nv_reservedSMEM_offset_0_alias
	.size		__nv_reservedSMEM_offset_0_alias, 0, 64
	.other		__nv_reservedSMEM_offset_0_alias,@"STO_CUDA_RESERVED_SHARED STV_DEFAULT"
__nv_reservedSMEM_offset_0_alias:
	.zero		0
	.zero		64


//--------------------- .nv.constant0._Z11calc_momentPiS_i --------------------------
	.section	.nv.constant0._Z11calc_momentPiS_i,"a",@progbits
	.sectionflags	@""
	.align	4
.nv.constant0._Z11calc_momentPiS_i:
	.zero		916


//--------------------- SYMBOLS --------------------------

	.type		.nv.reservedSmem.offset0,@object
	.size		.nv.reservedSmem.offset0,0x4
